	.headerflags	@"EF_CUDA_TEXMODE_UNIFIED EF_CUDA_64BIT_ADDRESS EF_CUDA_ACCELERATORS EF_CUDA_SM90 EF_CUDA_VIRTUAL_SM(EF_CUDA_SM90)"
	.elftype	@"ET_EXEC"


//--------------------- .nv.info                  --------------------------
	.section	.nv.info,"",@"SHT_CUDA_INFO"
	.align	4


	//----- nvinfo : EIATTR_REGCOUNT
	.align		4
        /*0000*/ 	.byte	0x04, 0x2f
        /*0002*/ 	.short	(.L_3 - .L_2)
	.align		4
.L_2:
        /*0004*/ 	.word	index@(triton_poi_fused__native_batch_norm_legit_no_training_relu_11)
        /*0008*/ 	.word	0x00000022


	//----- nvinfo : EIATTR_MIN_STACK_SIZE
	.align		4
.L_3:
        /*000c*/ 	.byte	0x04, 0x12
        /*000e*/ 	.short	(.L_5 - .L_4)
	.align		4
.L_4:
        /*0010*/ 	.word	index@(triton_poi_fused__native_batch_norm_legit_no_training_relu_11)
        /*0014*/ 	.word	0x00000000


	//----- nvinfo : EIATTR_FRAME_SIZE
	.align		4
.L_5:
        /*0018*/ 	.byte	0x04, 0x11
        /*001a*/ 	.short	(.L_7 - .L_6)
	.align		4
.L_6:
        /*001c*/ 	.word	index@(triton_poi_fused__native_batch_norm_legit_no_training_relu_11)
        /*0020*/ 	.word	0x00000000


	//----- nvinfo : EIATTR_MIN_STACK_SIZE
	.align		4
.L_7:
        /*0024*/ 	.byte	0x04, 0x12
        /*0026*/ 	.short	(.L_9 - .L_8)
	.align		4
.L_8:
        /*0028*/ 	.word	index@(triton_poi_fused__native_batch_norm_legit_no_training_relu_11)
        /*002c*/ 	.word	0x00000000
.L_9:


//--------------------- .nv.info.triton_poi_fused__native_batch_norm_legit_no_training_relu_11 --------------------------
	.section	.nv.info.triton_poi_fused__native_batch_norm_legit_no_training_relu_11,"",@"SHT_CUDA_INFO"
	.sectionflags	@""
	.align	4


	//----- nvinfo : EIATTR_CUDA_API_VERSION
	.align		4
        /*0000*/ 	.byte	0x04, 0x37
        /*0002*/ 	.short	(.L_11 - .L_10)
.L_10:
        /*0004*/ 	.word	0x0000007c


	//----- nvinfo : EIATTR_KPARAM_INFO
	.align		4
.L_11:
        /*0008*/ 	.byte	0x04, 0x17
        /*000a*/ 	.short	(.L_13 - .L_12)
.L_12:
        /*000c*/ 	.word	0x00000000
        /*0010*/ 	.short	0x0007
        /*0012*/ 	.short	0x0034
        /*0014*/ 	.byte	0x00, 0xf0, 0x11, 0x00


	//----- nvinfo : EIATTR_KPARAM_INFO
	.align		4
.L_13:
        /*0018*/ 	.byte	0x04, 0x17
        /*001a*/ 	.short	(.L_15 - .L_14)
.L_14:
        /*001c*/ 	.word	0x00000000
        /*0020*/ 	.short	0x0006
        /*0022*/ 	.short	0x0030
        /*0024*/ 	.byte	0x00, 0xf0, 0x11, 0x00


	//----- nvinfo : EIATTR_KPARAM_INFO
	.align		4
.L_15:
        /*0028*/ 	.byte	0x04, 0x17
        /*002a*/ 	.short	(.L_17 - .L_16)
.L_16:
        /*002c*/ 	.word	0x00000000
        /*0030*/ 	.short	0x0005
        /*0032*/ 	.short	0x0028
        /*0034*/ 	.byte	0x00, 0xf4, 0x21, 0x00


	//----- nvinfo : EIATTR_KPARAM_INFO
	.align		4
.L_17:
        /*0038*/ 	.byte	0x04, 0x17
        /*003a*/ 	.short	(.L_19 - .L_18)
.L_18:
        /*003c*/ 	.word	0x00000000
        /*0040*/ 	.short	0x0004
        /*0042*/ 	.short	0x0020
        /*0044*/ 	.byte	0x00, 0xf4, 0x21, 0x00


	//----- nvinfo : EIATTR_KPARAM_INFO
	.align		4
.L_19:
        /*0048*/ 	.byte	0x04, 0x17
        /*004a*/ 	.short	(.L_21 - .L_20)
.L_20:
        /*004c*/ 	.word	0x00000000
        /*0050*/ 	.short	0x0003
        /*0052*/ 	.short	0x0018
        /*0054*/ 	.byte	0x00, 0xf4, 0x21, 0x00


	//----- nvinfo : EIATTR_KPARAM_INFO
	.align		4
.L_21:
        /*0058*/ 	.byte	0x04, 0x17
        /*005a*/ 	.short	(.L_23 - .L_22)
.L_22:
        /*005c*/ 	.word	0x00000000
        /*0060*/ 	.short	0x0002
        /*0062*/ 	.short	0x0010
        /*0064*/ 	.byte	0x00, 0xf4, 0x21, 0x00


	//----- nvinfo : EIATTR_KPARAM_INFO
	.align		4
.L_23:
        /*0068*/ 	.byte	0x04, 0x17
        /*006a*/ 	.short	(.L_25 - .L_24)
.L_24:
        /*006c*/ 	.word	0x00000000
        /*0070*/ 	.short	0x0001
        /*0072*/ 	.short	0x0008
        /*0074*/ 	.byte	0x00, 0xf4, 0x21, 0x00


	//----- nvinfo : EIATTR_KPARAM_INFO
	.align		4
.L_25:
        /*0078*/ 	.byte	0x04, 0x17
        /*007a*/ 	.short	(.L_27 - .L_26)
.L_26:
        /*007c*/ 	.word	0x00000000
        /*0080*/ 	.short	0x0000
        /*0082*/ 	.short	0x0000
        /*0084*/ 	.byte	0x00, 0xf4, 0x21, 0x00


	//----- nvinfo : EIATTR_SPARSE_MMA_MASK
	.align		4
.L_27:
        /*0088*/ 	.byte	0x03, 0x50
        /*008a*/ 	.short	0x0000


	//----- nvinfo : EIATTR_MAXREG_COUNT
	.align		4
        /*008c*/ 	.byte	0x03, 0x1b
        /*008e*/ 	.short	0x00ff


	//----- nvinfo : EIATTR_EXIT_INSTR_OFFSETS
	.align		4
        /*0090*/ 	.byte	0x04, 0x1c
        /*0092*/ 	.short	(.L_29 - .L_28)


	//   ....[0]....
.L_28:
        /*0094*/ 	.word	0x00001270


	//   ....[1]....
        /*0098*/ 	.word	0x00001360


	//----- nvinfo : EIATTR_REQNTID
	.align		4
.L_29:
        /*009c*/ 	.byte	0x04, 0x10
        /*009e*/ 	.short	(.L_31 - .L_30)
.L_30:
        /*00a0*/ 	.word	0x00000100
        /*00a4*/ 	.word	0x00000001
        /*00a8*/ 	.word	0x00000001


	//----- nvinfo : EIATTR_CBANK_PARAM_SIZE
	.align		4
.L_31:
        /*00ac*/ 	.byte	0x03, 0x19
        /*00ae*/ 	.short	0x0038


	//----- nvinfo : EIATTR_PARAM_CBANK
	.align		4
        /*00b0*/ 	.byte	0x04, 0x0a
        /*00b2*/ 	.short	(.L_33 - .L_32)
	.align		4
.L_32:
        /*00b4*/ 	.word	index@(.nv.constant0.triton_poi_fused__native_batch_norm_legit_no_training_relu_11)
        /*00b8*/ 	.short	0x0210
        /*00ba*/ 	.short	0x0038


	//----- nvinfo : EIATTR_SW_WAR
	.align		4
.L_33:
        /*00bc*/ 	.byte	0x04, 0x36
        /*00be*/ 	.short	(.L_35 - .L_34)
.L_34:
        /*00c0*/ 	.word	0x00000008
.L_35:


//--------------------- .nv.callgraph             --------------------------
	.section	.nv.callgraph,"",@"SHT_CUDA_CALLGRAPH"
	.align	4
	.sectionentsize	8
	.align		4
        /*0000*/ 	.word	0x00000000
	.align		4
        /*0004*/ 	.word	0xffffffff
	.align		4
        /*0008*/ 	.word	0x00000000
	.align		4
        /*000c*/ 	.word	0xfffffffe
	.align		4
        /*0010*/ 	.word	0x00000000
	.align		4
        /*0014*/ 	.word	0xfffffffd
	.align		4
        /*0018*/ 	.word	0x00000000
	.align		4
        /*001c*/ 	.word	0xfffffffc


//--------------------- .nv.constant4             --------------------------
	.section	.nv.constant4,"a",@progbits
	.align	8
	.align		8
.nv.constant4:
        /*0000*/ 	.dword	_$_str
	.align		8
        /*0008*/ 	.dword	_$_str_$_2


//--------------------- .text.triton_poi_fused__native_batch_norm_legit_no_training_relu_11 --------------------------
	.section	.text.triton_poi_fused__native_batch_norm_legit_no_training_relu_11,"ax",@progbits
	.sectionflags	@"SHF_BARRIERS=1"
	.align	128
        .global         triton_poi_fused__native_batch_norm_legit_no_training_relu_11
        .type           triton_poi_fused__native_batch_norm_legit_no_training_relu_11,@function
        .size           triton_poi_fused__native_batch_norm_legit_no_training_relu_11,(.L_x_1 - triton_poi_fused__native_batch_norm_legit_no_training_relu_11)
        .other          triton_poi_fused__native_batch_norm_legit_no_training_relu_11,@"STO_CUDA_ENTRY STV_DEFAULT"
triton_poi_fused__native_batch_norm_legit_no_training_relu_11:
.text.triton_poi_fused__native_batch_norm_legit_no_training_relu_11:
[----:B------:R-:W0:Y:S01]  /*0000*/  LDC R1, c[0x0][0x28] ;  /* 0x00000a00ff017b82 */ /* 0x000e220000000800 */
[----:B------:R-:W1:Y:S07]  /*0010*/  S2R R21, SR_CTAID.Y ;  /* 0x0000000000157919 */ /* 0x000e6e0000002600 */
[----:B------:R-:W2:Y:S01]  /*0020*/  LDC.64 R30, c[0x0][0x210] ;  /* 0x00008400ff1e7b82 */ /* 0x000ea20000000a00 */
[----:B------:R-:W-:Y:S02]  /*0030*/  CS2R R12, SRZ ;  /* 0x00000000000c7805 */ /* 0x000fe4000001ff00 */
[----:B------:R-:W-:Y:S01]  /*0040*/  CS2R R14, SRZ ;  /* 0x00000000000e7805 */ /* 0x000fe2000001ff00 */
[----:B------:R-:W3:Y:S01]  /*0050*/  S2R R2, SR_TID.X ;  /* 0x0000000000027919 */ /* 0x000ee20000002100 */
[----:B------:R-:W-:-:S02]  /*0060*/  CS2R R8, SRZ ;  /* 0x0000000000087805 */ /* 0x000fc4000001ff00 */
[----:B------:R-:W-:Y:S01]  /*0070*/  CS2R R10, SRZ ;  /* 0x00000000000a7805 */ /* 0x000fe2000001ff00 */
[----:B------:R-:W-:Y:S01]  /*0080*/  ULDC.64 UR6, c[0x0][0x208] ;  /* 0x0000820000067ab9 */ /* 0x000fe20000000a00 */
[----:B------:R-:W4:Y:S01]  /*0090*/  S2R R3, SR_CTAID.X ;  /* 0x0000000000037919 */ /* 0x000f220000002500 */
[----:B------:R-:W5:Y:S01]  /*00a0*/  LDC.64 R28, c[0x0][0x218] ;  /* 0x00008600ff1c7b82 */ /* 0x000f620000000a00 */
[----:B-1----:R-:W-:Y:S02]  /*00b0*/  IMAD.SHL.U32 R21, R21, 0x10, RZ ;  /* 0x0000001015157824 */ /* 0x002fe400078e00ff */
[----:B---3--:R-:W-:Y:S01]  /*00c0*/  IMAD.SHL.U32 R0, R2, 0x4, RZ ;  /* 0x0000000402007824 */ /* 0x008fe200078e00ff */
[----:B------:R-:W-:-:S04]  /*00d0*/  SHF.R.U32.HI R6, RZ, 0x2, R2 ;  /* 0x00000002ff067819 */ /* 0x000fc80000011602 */
[----:B------:R-:W-:Y:S02]  /*00e0*/  LOP3.LUT R4, R21, 0xc, R0, 0xf8, !PT ;  /* 0x0000000c15047812 */ /* 0x000fe400078ef800 */
[----:B------:R-:W-:Y:S02]  /*00f0*/  SGXT.U32 R6, R6, 0x6 ;  /* 0x000000060606781a */ /* 0x000fe40000000000 */
[----:B------:R-:W-:Y:S02]  /*0100*/  SHF.R.S32.HI R5, RZ, 0x1f, R4 ;  /* 0x0000001fff057819 */ /* 0x000fe40000011404 */
[----:B----4-:R-:W-:Y:S02]  /*0110*/  PRMT R6, R6, 0x6540, R3 ;  /* 0x0000654006067816 */ /* 0x010fe40000000003 */
[----:B------:R-:W-:Y:S02]  /*0120*/  LEA.HI R5, R5, R4, RZ, 0x6 ;  /* 0x0000000405057211 */ /* 0x000fe400078f30ff */
[----:B------:R-:W-:-:S02]  /*0130*/  ISETP.GE.AND P0, PT, R4, 0x100, PT ;  /* 0x000001000400780c */ /* 0x000fc40003f06270 */
[C---:B------:R-:W-:Y:S01]  /*0140*/  LOP3.LUT R7, R5.reuse, 0xffffffc0, RZ, 0xc0, !PT ;  /* 0xffffffc005077812 */ /* 0x040fe200078ec0ff */
[----:B------:R-:W-:-:S04]  /*0150*/  IMAD.SHL.U32 R5, R5, 0x1000, RZ ;  /* 0x0000100005057824 */ /* 0x000fc800078e00ff */
[----:B------:R-:W-:Y:S01]  /*0160*/  IMAD.IADD R24, R4, 0x1, -R7 ;  /* 0x0000000104187824 */ /* 0x000fe200078e0a07 */
[----:B------:R-:W-:-:S05]  /*0170*/  LOP3.LUT R5, R5, 0xfffc0000, RZ, 0xc0, !PT ;  /* 0xfffc000005057812 */ /* 0x000fca00078ec0ff */
[----:B------:R-:W-:-:S04]  /*0180*/  IMAD.IADD R5, R24, 0x1, R5 ;  /* 0x0000000118057824 */ /* 0x000fc800078e0205 */
[----:B------:R-:W-:Y:S01]  /*0190*/  IMAD R23, R6, 0x40, R5 ;  /* 0x0000004006177824 */ /* 0x000fe200078e0205 */
[----:B------:R-:W-:-:S03]  /*01a0*/  SHF.R.U32.HI R2, RZ, 0x6, R2 ;  /* 0x00000006ff027819 */ /* 0x000fc60000011602 */
[C---:B------:R-:W-:Y:S02]  /*01b0*/  VIADD R25, R23.reuse, 0x2000 ;  /* 0x0000200017197836 */ /* 0x040fe40000000000 */
[C---:B------:R-:W-:Y:S01]  /*01c0*/  VIADD R7, R23.reuse, 0x1000 ;  /* 0x0000100017077836 */ /* 0x040fe20000000000 */
[----:B------:R-:W-:Y:S01]  /*01d0*/  CS2R R16, SRZ ;  /* 0x0000000000107805 */ /* 0x000fe2000001ff00 */
[C-C-:B--2---:R-:W-:Y:S01]  /*01e0*/  IMAD.WIDE R4, R23.reuse, 0x4, R30.reuse ;  /* 0x0000000417047825 */ /* 0x144fe200078e021e */
[----:B------:R-:W-:Y:S02]  /*01f0*/  CS2R R18, SRZ ;  /* 0x0000000000127805 */ /* 0x000fe4000001ff00 */
[----:B------:R-:W-:Y:S01]  /*0200*/  SGXT.U32 R2, R2, 0x2 ;  /* 0x000000020202781a */ /* 0x000fe20000000000 */
[----:B------:R-:W-:Y:S01]  /*0210*/  VIADD R27, R23, 0x3000 ;  /* 0x00003000171b7836 */ /* 0x000fe20000000000 */
[----:B------:R1:W2:Y:S01]  /*0220*/  @!P0 LDG.E.EL.128 R12, desc[UR6][R4.64] ;  /* 0x00000006040c8981 */ /* 0x0002a2000c2e1d00 */
[----:B------:R-:W-:-:S04]  /*0230*/  IMAD.WIDE R22, R25, 0x4, R30 ;  /* 0x0000000419167825 */ /* 0x000fc800078e021e */
[----:B------:R-:W-:Y:S01]  /*0240*/  IMAD.WIDE R6, R7, 0x4, R30 ;  /* 0x0000000407067825 */ /* 0x000fe200078e021e */
[----:B------:R3:W4:Y:S01]  /*0250*/  @!P0 LDG.E.EL.128 R16, desc[UR6][R22.64] ;  /* 0x0000000616108981 */ /* 0x000722000c2e1d00 */
[----:B------:R-:W-:Y:S02]  /*0260*/  LOP3.LUT R2, R2, R21, RZ, 0xfc, !PT ;  /* 0x0000001502027212 */ /* 0x000fe400078efcff */
[----:B------:R-:W-:Y:S01]  /*0270*/  CS2R R20, SRZ ;  /* 0x0000000000147805 */ /* 0x000fe2000001ff00 */
[----:B-----5:R-:W-:Y:S01]  /*0280*/  IMAD.WIDE R28, R24, 0x4, R28 ;  /* 0x00000004181c7825 */ /* 0x020fe200078e021c */
[----:B------:R5:W2:Y:S01]  /*0290*/  @!P0 LDG.E.EL.128 R8, desc[UR6][R6.64] ;  /* 0x0000000606088981 */ /* 0x000aa2000c2e1d00 */
[----:B-1----:R-:W-:Y:S02]  /*02a0*/  CS2R R4, SRZ ;  /* 0x0000000000047805 */ /* 0x002fe4000001ff00 */
[----:B------:R-:W-:Y:S02]  /*02b0*/  IMAD.WIDE R30, R27, 0x4, R30 ;  /* 0x000000041b1e7825 */ /* 0x000fe400078e021e */
[----:B------:R-:W1:Y:S01]  /*02c0*/  LDC.64 R26, c[0x0][0x220] ;  /* 0x00008800ff1a7b82 */ /* 0x000e620000000a00 */
[----:B---3--:R-:W-:-:S02]  /*02d0*/  CS2R R22, SRZ ;  /* 0x0000000000167805 */ /* 0x008fc4000001ff00 */
[----:B-----5:R-:W-:-:S04]  /*02e0*/  CS2R R6, SRZ ;  /* 0x0000000000067805 */ /* 0x020fc8000001ff00 */
[----:B------:R-:W2:Y:S04]  /*02f0*/  @!P0 LDG.E.EL.128 R20, desc[UR6][R28.64] ;  /* 0x000000061c148981 */ /* 0x000ea8000c2e1d00 */
[----:B------:R-:W3:Y:S01]  /*0300*/  @!P0 LDG.E.EL.128 R4, desc[UR6][R30.64] ;  /* 0x000000061e048981 */ /* 0x000ee2000c2e1d00 */
[----:B-1----:R-:W-:-:S04]  /*0310*/  IMAD.WIDE R26, R24, 0x4, R26 ;  /* 0x00000004181a7825 */ /* 0x002fc800078e021a */
[C---:B--2---:R-:W-:Y:S01]  /*0320*/  FADD R12, -R20.reuse, R12 ;  /* 0x0000000c140c7221 */ /* 0x044fe20000000100 */
[C---:B------:R-:W-:Y:S01]  /*0330*/  FADD R8, -R20.reuse, R8 ;  /* 0x0000000814087221 */ /* 0x040fe20000000100 */
[----:B----4-:R-:W-:Y:S01]  /*0340*/  FADD R16, -R20, R16 ;  /* 0x0000001014107221 */ /* 0x010fe20000000100 */
[C---:B------:R-:W-:Y:S01]  /*0350*/  FADD R13, -R21.reuse, R13 ;  /* 0x0000000d150d7221 */ /* 0x040fe20000000100 */
[C---:B------:R-:W-:Y:S01]  /*0360*/  FADD R9, -R21.reuse, R9 ;  /* 0x0000000915097221 */ /* 0x040fe20000000100 */
[C---:B------:R-:W-:Y:S01]  /*0370*/  FADD R17, -R21.reuse, R17 ;  /* 0x0000001115117221 */ /* 0x040fe20000000100 */
[C---:B------:R-:W-:Y:S01]  /*0380*/  FADD R14, -R22.reuse, R14 ;  /* 0x0000000e160e7221 */ /* 0x040fe20000000100 */
[C---:B------:R-:W-:Y:S01]  /*0390*/  FADD R10, -R22.reuse, R10 ;  /* 0x0000000a160a7221 */ /* 0x040fe20000000100 */
[----:B------:R-:W-:Y:S01]  /*03a0*/  FADD R18, -R22, R18 ;  /* 0x0000001216127221 */ /* 0x000fe20000000100 */
[----:B---3--:R-:W-:Y:S01]  /*03b0*/  FADD R20, -R20, R4 ;  /* 0x0000000414147221 */ /* 0x008fe20000000100 */
[----:B------:R-:W-:Y:S01]  /*03c0*/  FADD R21, -R21, R5 ;  /* 0x0000000515157221 */ /* 0x000fe20000000100 */
[----:B------:R-:W-:Y:S01]  /*03d0*/  FADD R22, -R22, R6 ;  /* 0x0000000616167221 */ /* 0x000fe20000000100 */
[----:B------:R-:W-:Y:S01]  /*03e0*/  FADD R29, -R23, R7 ;  /* 0x00000007171d7221 */ /* 0x000fe20000000100 */
[----:B------:R-:W-:-:S02]  /*03f0*/  CS2R R4, SRZ ;  /* 0x0000000000047805 */ /* 0x000fc4000001ff00 */
[----:B------:R-:W-:-:S06]  /*0400*/  CS2R R6, SRZ ;  /* 0x0000000000067805 */ /* 0x000fcc000001ff00 */
[----:B------:R-:W2:Y:S01]  /*0410*/  @!P0 LDG.E.EL.128 R4, desc[UR6][R26.64] ;  /* 0x000000061a048981 */ /* 0x000ea2000c2e1d00 */
[C---:B------:R-:W-:Y:S01]  /*0420*/  FADD R15, -R23.reuse, R15 ;  /* 0x0000000f170f7221 */ /* 0x040fe20000000100 */
[C---:B------:R-:W-:Y:S01]  /*0430*/  FADD R25, -R23.reuse, R11 ;  /* 0x0000000b17197221 */ /* 0x040fe20000000100 */
[----:B------:R-:W-:Y:S01]  /*0440*/  FADD R19, -R23, R19 ;  /* 0x0000001317137221 */ /* 0x000fe20000000100 */
[----:B--2---:R-:W-:Y:S01]  /*0450*/  FADD R4, R4, 9.9999997473787516356e-06 ;  /* 0x3727c5ac04047421 */ /* 0x004fe20000000000 */
[----:B------:R-:W-:-:S03]  /*0460*/  FADD R23, R5, 9.9999997473787516356e-06 ;  /* 0x3727c5ac05177421 */ /* 0x000fc60000000000 */
[----:B------:R-:W1:Y:S01]  /*0470*/  MUFU.SQRT R11, R4 ;  /* 0x00000004000b7308 */ /* 0x000e620000002000 */
[----:B------:R-:W-:-:S07]  /*0480*/  FADD R7, R7, 9.9999997473787516356e-06 ;  /* 0x3727c5ac07077421 */ /* 0x000fce0000000000 */
[----:B------:R-:W2:Y:S01]  /*0490*/  MUFU.SQRT R23, R23 ;  /* 0x0000001700177308 */ /* 0x000ea20000002000 */
[----:B------:R-:W-:Y:S01]  /*04a0*/  FADD R6, R6, 9.9999997473787516356e-06 ;  /* 0x3727c5ac06067421 */ /* 0x000fe20000000000 */
[----:B-1----:R-:W-:-:S06]  /*04b0*/  FSETP.GT.AND P6, PT, R11, 8.50705917302346158658e+37, PT ;  /* 0x7e8000000b00780b */ /* 0x002fcc0003fc4000 */
[----:B------:R-:W1:Y:S01]  /*04c0*/  MUFU.SQRT R7, R7 ;  /* 0x0000000700077308 */ /* 0x000e620000002000 */
[----:B------:R-:W-:-:S07]  /*04d0*/  FSETP.GEU.AND P1, PT, R11, 1.175494350822287508e-38, PT ;  /* 0x008000000b00780b */ /* 0x000fce0003f2e000 */
[----:B------:R-:W3:Y:S01]  /*04e0*/  MUFU.SQRT R5, R6 ;  /* 0x0000000600057308 */ /* 0x000ee20000002000 */
[C---:B--2---:R-:W-:Y:S01]  /*04f0*/  FSETP.GT.AND P2, PT, R23.reuse, 8.50705917302346158658e+37, PT ;  /* 0x7e8000001700780b */ /* 0x044fe20003f44000 */
[----:B------:R-:W-:Y:S01]  /*0500*/  IMAD.MOV.U32 R4, RZ, RZ, 0x3e800000 ;  /* 0x3e800000ff047424 */ /* 0x000fe200078e00ff */
[----:B------:R-:W-:Y:S01]  /*0510*/  FSETP.GEU.AND P3, PT, R23, 1.175494350822287508e-38, PT ;  /* 0x008000001700780b */ /* 0x000fe20003f6e000 */
[----:B------:R-:W-:-:S03]  /*0520*/  @P6 FMUL R11, R11, 0.25 ;  /* 0x3e8000000b0b6820 */ /* 0x000fc60000400000 */
[----:B------:R-:W-:Y:S01]  /*0530*/  FSEL R27, R4, 1, P6 ;  /* 0x3f800000041b7808 */ /* 0x000fe20003000000 */
[----:B------:R-:W-:Y:S01]  /*0540*/  @!P1 FMUL R11, R11, 16777216 ;  /* 0x4b8000000b0b9820 */ /* 0x000fe20000400000 */
[----:B-1----:R-:W-:-:S03]  /*0550*/  FSETP.GT.AND P6, PT, R7, 8.50705917302346158658e+37, PT ;  /* 0x7e8000000700780b */ /* 0x002fc60003fc4000 */
[----:B------:R-:W-:Y:S02]  /*0560*/  @!P1 FMUL R27, R27, 16777216 ;  /* 0x4b8000001b1b9820 */ /* 0x000fe40000400000 */
[----:B------:R-:W-:Y:S01]  /*0570*/  @P2 FMUL R23, R23, 0.25 ;  /* 0x3e80000017172820 */ /* 0x000fe20000400000 */
[----:B---3--:R-:W-:Y:S01]  /*0580*/  FSETP.GT.AND P4, PT, R5, 8.50705917302346158658e+37, PT ;  /* 0x7e8000000500780b */ /* 0x008fe20003f84000 */
[----:B------:R-:W1:Y:S01]  /*0590*/  MUFU.RCP R28, R11 ;  /* 0x0000000b001c7308 */ /* 0x000e620000001000 */
[----:B------:R-:W-:Y:S01]  /*05a0*/  FSETP.GEU.AND P1, PT, R7, 1.175494350822287508e-38, PT ;  /* 0x008000000700780b */ /* 0x000fe20003f2e000 */
[----:B------:R-:W-:Y:S01]  /*05b0*/  @!P3 FMUL R23, R23, 16777216 ;  /* 0x4b8000001717b820 */ /* 0x000fe20000400000 */
[----:B------:R-:W-:-:S03]  /*05c0*/  FSETP.GEU.AND P5, PT, R5, 1.175494350822287508e-38, PT ;  /* 0x008000000500780b */ /* 0x000fc60003fae000 */
[----:B------:R-:W-:Y:S02]  /*05d0*/  @P6 FMUL R7, R7, 0.25 ;  /* 0x3e80000007076820 */ /* 0x000fe40000400000 */
[----:B------:R-:W2:Y:S04]  /*05e0*/  MUFU.RCP R23, R23 ;  /* 0x0000001700177308 */ /* 0x000ea80000001000 */
[----:B------:R-:W-:Y:S01]  /*05f0*/  @P4 FMUL R5, R5, 0.25 ;  /* 0x3e80000005054820 */ /* 0x000fe20000400000 */
[----:B------:R-:W-:Y:S01]  /*0600*/  FSEL R6, R4, 1, P2 ;  /* 0x3f80000004067808 */ /* 0x000fe20001000000 */
[----:B------:R-:W-:Y:S02]  /*0610*/  @!P1 FMUL R7, R7, 16777216 ;  /* 0x4b80000007079820 */ /* 0x000fe40000400000 */
[----:B------:R-:W-:Y:S01]  /*0620*/  @!P5 FMUL R5, R5, 16777216 ;  /* 0x4b8000000505d820 */ /* 0x000fe20000400000 */
[----:B-1----:R-:W-:-:S02]  /*0630*/  FMUL R28, R28, R27 ;  /* 0x0000001b1c1c7220 */ /* 0x002fc40000400000 */
[----:B------:R-:W1:Y:S01]  /*0640*/  LDC.64 R26, c[0x0][0x228] ;  /* 0x00008a00ff1a7b82 */ /* 0x000e620000000a00 */
[----:B------:R-:W-:Y:S01]  /*0650*/  @!P3 FMUL R6, R6, 16777216 ;  /* 0x4b8000000606b820 */ /* 0x000fe20000400000 */
[----:B------:R-:W3:Y:S03]  /*0660*/  MUFU.RCP R7, R7 ;  /* 0x0000000700077308 */ /* 0x000ee60000001000 */
[----:B--2---:R-:W-:Y:S01]  /*0670*/  FMUL R11, R23, R6 ;  /* 0x00000006170b7220 */ /* 0x004fe20000400000 */
[----:B------:R-:W-:-:S04]  /*0680*/  FSEL R6, R4, 1, P4 ;  /* 0x3f80000004067808 */ /* 0x000fc80002000000 */
[----:B------:R-:W2:Y:S01]  /*0690*/  MUFU.RCP R5, R5 ;  /* 0x0000000500057308 */ /* 0x000ea20000001000 */
[----:B------:R-:W-:Y:S01]  /*06a0*/  FSEL R4, R4, 1, P6 ;  /* 0x3f80000004047808 */ /* 0x000fe20003000000 */
[----:B------:R-:W-:-:S04]  /*06b0*/  @!P5 FMUL R6, R6, 16777216 ;  /* 0x4b8000000606d820 */ /* 0x000fc80000400000 */
[----:B------:R-:W-:-:S04]  /*06c0*/  @!P1 FMUL R4, R4, 16777216 ;  /* 0x4b80000004049820 */ /* 0x000fc80000400000 */
[----:B---3--:R-:W-:Y:S01]  /*06d0*/  FMUL R30, R7, R4 ;  /* 0x00000004071e7220 */ /* 0x008fe20000400000 */
[----:B------:R-:W-:Y:S01]  /*06e0*/  FMUL R21, R11, R21 ;  /* 0x000000150b157220 */ /* 0x000fe20000400000 */
[----:B--2---:R-:W-:Y:S02]  /*06f0*/  FMUL R23, R5, R6 ;  /* 0x0000000605177220 */ /* 0x004fe40000400000 */
[C---:B------:R-:W-:Y:S01]  /*0700*/  FMUL R6, R30.reuse, R29 ;  /* 0x0000001d1e067220 */ /* 0x040fe20000400000 */
[C---:B------:R-:W-:Y:S01]  /*0710*/  FMUL R5, R30.reuse, R19 ;  /* 0x000000131e057220 */ /* 0x040fe20000400000 */
[C---:B------:R-:W-:Y:S01]  /*0720*/  FMUL R4, R30.reuse, R25 ;  /* 0x000000191e047220 */ /* 0x040fe20000400000 */
[----:B------:R-:W-:Y:S01]  /*0730*/  FMUL R7, R30, R15 ;  /* 0x0000000f1e077220 */ /* 0x000fe20000400000 */
[----:B------:R-:W-:Y:S01]  /*0740*/  FMUL R19, R23, R10 ;  /* 0x0000000a17137220 */ /* 0x000fe20000400000 */
[C---:B------:R-:W-:Y:S01]  /*0750*/  FMUL R17, R11.reuse, R17 ;  /* 0x000000110b117220 */ /* 0x040fe20000400000 */
[C---:B------:R-:W-:Y:S01]  /*0760*/  FMUL R25, R11.reuse, R9 ;  /* 0x000000090b197220 */ /* 0x040fe20000400000 */
[----:B------:R-:W-:Y:S01]  /*0770*/  FMUL R29, R11, R13 ;  /* 0x0000000d0b1d7220 */ /* 0x000fe20000400000 */
[----:B------:R-:W-:Y:S01]  /*0780*/  FMUL R30, R28, R8 ;  /* 0x000000081c1e7220 */ /* 0x000fe20000400000 */
[----:B------:R-:W-:-:S02]  /*0790*/  CS2R R8, SRZ ;  /* 0x0000000000087805 */ /* 0x000fc4000001ff00 */
[----:B------:R-:W-:Y:S01]  /*07a0*/  CS2R R10, SRZ ;  /* 0x00000000000a7805 */ /* 0x000fe2000001ff00 */
[----:B-1----:R-:W-:-:S05]  /*07b0*/  IMAD.WIDE R26, R24, 0x4, R26 ;  /* 0x00000004181a7825 */ /* 0x002fca00078e021a */
[----:B------:R1:W2:Y:S02]  /*07c0*/  @!P0 LDG.E.EL.128 R8, desc[UR6][R26.64] ;  /* 0x000000061a088981 */ /* 0x0002a4000c2e1d00 */
[----:B-1----:R-:W1:Y:S01]  /*07d0*/  LDC.64 R26, c[0x0][0x230] ;  /* 0x00008c00ff1a7b82 */ /* 0x002e620000000a00 */
[C---:B------:R-:W-:Y:S01]  /*07e0*/  FMUL R22, R23.reuse, R22 ;  /* 0x0000001617167220 */ /* 0x040fe20000400000 */
[C---:B------:R-:W-:Y:S01]  /*07f0*/  FMUL R18, R23.reuse, R18 ;  /* 0x0000001217127220 */ /* 0x040fe20000400000 */
[C---:B------:R-:W-:Y:S01]  /*0800*/  FMUL R20, R28.reuse, R20 ;  /* 0x000000141c147220 */ /* 0x040fe20000400000 */
[C---:B------:R-:W-:Y:S01]  /*0810*/  FMUL R16, R28.reuse, R16 ;  /* 0x000000101c107220 */ /* 0x040fe20000400000 */
[----:B------:R-:W-:Y:S01]  /*0820*/  FMUL R23, R23, R14 ;  /* 0x0000000e17177220 */ /* 0x000fe20000400000 */
[----:B------:R-:W-:Y:S01]  /*0830*/  FMUL R28, R28, R12 ;  /* 0x0000000c1c1c7220 */ /* 0x000fe20000400000 */
[----:B------:R-:W-:Y:S02]  /*0840*/  CS2R R12, SRZ ;  /* 0x00000000000c7805 */ /* 0x000fe4000001ff00 */
[----:B------:R-:W-:Y:S01]  /*0850*/  CS2R R14, SRZ ;  /* 0x00000000000e7805 */ /* 0x000fe2000001ff00 */
[----:B-1----:R-:W-:-:S05]  /*0860*/  IMAD.WIDE R26, R24, 0x4, R26 ;  /* 0x00000004181a7825 */ /* 0x002fca00078e021a */
[----:B------:R-:W2:Y:S01]  /*0870*/  @!P0 LDG.E.EL.128 R12, desc[UR6][R26.64] ;  /* 0x000000061a0c8981 */ /* 0x000ea2000c2e1d00 */
[----:B------:R-:W1:Y:S01]  /*0880*/  S2UR UR5, SR_CgaCtaId ;  /* 0x00000000000579c3 */ /* 0x000e620000008800 */
[----:B------:R-:W-:Y:S02]  /*0890*/  UMOV UR4, 0x400 ;  /* 0x0000040000047882 */ /* 0x000fe40000000000 */
[----:B-1----:R-:W-:Y:S01]  /*08a0*/  UPRMT UR4, UR5, 0x654, UR4 ;  /* 0x0000065405047896 */ /* 0x002fe20008000004 */
[-CC-:B--2---:R-:W-:Y:S01]  /*08b0*/  FFMA R28, R28, R8.reuse, R12.reuse ;  /* 0x000000081c1c7223 */ /* 0x184fe2000000000c */
[-CC-:B------:R-:W-:Y:S01]  /*08c0*/  FFMA R30, R30, R8.reuse, R12.reuse ;  /* 0x000000081e1e7223 */ /* 0x180fe2000000000c */
[-CC-:B------:R-:W-:Y:S01]  /*08d0*/  FFMA R16, R16, R8.reuse, R12.reuse ;  /* 0x0000000810107223 */ /* 0x180fe2000000000c */
[----:B------:R-:W-:Y:S02]  /*08e0*/  FFMA R20, R20, R8, R12 ;  /* 0x0000000814147223 */ /* 0x000fe4000000000c */
[----:B------:R-:W1:Y:S01]  /*08f0*/  S2R R8, SR_TID.X ;  /* 0x0000000000087919 */ /* 0x000e620000002100 */
[-CC-:B------:R-:W-:Y:S01]  /*0900*/  FFMA R29, R29, R9.reuse, R13.reuse ;  /* 0x000000091d1d7223 */ /* 0x180fe2000000000d */
[-CC-:B------:R-:W-:Y:S01]  /*0910*/  FFMA R25, R25, R9.reuse, R13.reuse ;  /* 0x0000000919197223 */ /* 0x180fe2000000000d */
[-CC-:B------:R-:W-:Y:S01]  /*0920*/  FFMA R17, R17, R9.reuse, R13.reuse ;  /* 0x0000000911117223 */ /* 0x180fe2000000000d */
[----:B------:R-:W-:Y:S01]  /*0930*/  FFMA R21, R21, R9, R13 ;  /* 0x0000000915157223 */ /* 0x000fe2000000000d */
[----:B------:R-:W-:Y:S01]  /*0940*/  FSETP.GEU.AND P0, PT, R28, RZ, PT ;  /* 0x000000ff1c00720b */ /* 0x000fe20003f0e000 */
[-CC-:B------:R-:W-:Y:S01]  /*0950*/  FFMA R23, R23, R10.reuse, R14.reuse ;  /* 0x0000000a17177223 */ /* 0x180fe2000000000e */
[-CC-:B------:R-:W-:Y:S01]  /*0960*/  FFMA R19, R19, R10.reuse, R14.reuse ;  /* 0x0000000a13137223 */ /* 0x180fe2000000000e */
[-CC-:B------:R-:W-:Y:S01]  /*0970*/  FFMA R18, R18, R10.reuse, R14.reuse ;  /* 0x0000000a12127223 */ /* 0x180fe2000000000e */
[----:B------:R-:W-:Y:S01]  /*0980*/  FFMA R22, R22, R10, R14 ;  /* 0x0000000a16167223 */ /* 0x000fe2000000000e */
[-CC-:B------:R-:W-:Y:S01]  /*0990*/  FFMA R7, R7, R11.reuse, R15.reuse ;  /* 0x0000000b07077223 */ /* 0x180fe2000000000f */
[-CC-:B------:R-:W-:Y:S01]  /*09a0*/  FFMA R4, R4, R11.reuse, R15.reuse ;  /* 0x0000000b04047223 */ /* 0x180fe2000000000f */
[-CC-:B------:R-:W-:Y:S01]  /*09b0*/  FFMA R5, R5, R11.reuse, R15.reuse ;  /* 0x0000000b05057223 */ /* 0x180fe2000000000f */
[----:B------:R-:W-:Y:S01]  /*09c0*/  FFMA R6, R6, R11, R15 ;  /* 0x0000000b06067223 */ /* 0x000fe2000000000f */
[----:B-1----:R-:W-:Y:S01]  /*09d0*/  SHF.R.U32.HI R9, RZ, 0x2, R8 ;  /* 0x00000002ff097819 */ /* 0x002fe20000011608 */
[----:B------:R-:W-:-:S05]  /*09e0*/  IMAD.SHL.U32 R8, R8, 0x400, RZ ;  /* 0x0000040008087824 */ /* 0x000fca00078e00ff */
[----:B------:R-:W-:Y:S02]  /*09f0*/  LOP3.LUT R8, R8, 0xc00, RZ, 0xc0, !PT ;  /* 0x00000c0008087812 */ /* 0x000fe400078ec0ff */
[----:B------:R-:W-:Y:S02]  /*0a00*/  SGXT.U32 R9, R9, 0x6 ;  /* 0x000000060909781a */ /* 0x000fe40000000000 */
[C---:B------:R-:W-:Y:S02]  /*0a10*/  LOP3.LUT R13, R8.reuse, 0x200, RZ, 0xfc, !PT ;  /* 0x00000200080d7812 */ /* 0x040fe400078efcff */
[C---:B------:R-:W-:Y:S02]  /*0a20*/  LOP3.LUT R11, R8.reuse, R9, RZ, 0xfc, !PT ;  /* 0x00000009080b7212 */ /* 0x040fe400078efcff */
[----:B------:R-:W-:Y:S02]  /*0a30*/  LEA.HI R10, R8, UR4, RZ, 0x1a ;  /* 0x00000004080a7c11 */ /* 0x000fe4000f8fd0ff */
[----:B------:R-:W-:-:S02]  /*0a40*/  LEA.HI R14, R13, UR4, RZ, 0x1a ;  /* 0x000000040d0e7c11 */ /* 0x000fc4000f8fd0ff */
[----:B------:R-:W-:Y:S02]  /*0a50*/  FSEL R13, R28, RZ, P0 ;  /* 0x000000ff1c0d7208 */ /* 0x000fe40000000000 */
[C---:B------:R-:W-:Y:S02]  /*0a60*/  LOP3.LUT R9, R8.reuse, 0x100, RZ, 0xfc, !PT ;  /* 0x0000010008097812 */ /* 0x040fe400078efcff */
[----:B------:R-:W-:Y:S02]  /*0a70*/  FSETP.GEU.AND P0, PT, R25, RZ, PT ;  /* 0x000000ff1900720b */ /* 0x000fe40003f0e000 */
[----:B------:R-:W-:Y:S01]  /*0a80*/  LOP3.LUT R15, R8, 0x300, RZ, 0xfc, !PT ;  /* 0x00000300080f7812 */ /* 0x000fe200078efcff */
[----:B------:R-:W-:Y:S01]  /*0a90*/  IMAD R8, R11, 0x4, R10 ;  /* 0x000000040b087824 */ /* 0x000fe200078e020a */
[----:B------:R-:W-:Y:S02]  /*0aa0*/  FSETP.GEU.AND P2, PT, R7, RZ, PT ;  /* 0x000000ff0700720b */ /* 0x000fe40003f4e000 */
[----:B------:R-:W-:-:S02]  /*0ab0*/  LEA.HI R12, R9, UR4, RZ, 0x1a ;  /* 0x00000004090c7c11 */ /* 0x000fc4000f8fd0ff */
[----:B------:R-:W-:Y:S02]  /*0ac0*/  LOP3.LUT R10, R0, 0xfc, RZ, 0xc0, !PT ;  /* 0x000000fc000a7812 */ /* 0x000fe400078ec0ff */
[----:B------:R-:W-:Y:S02]  /*0ad0*/  FSETP.GEU.AND P1, PT, R30, RZ, PT ;  /* 0x000000ff1e00720b */ /* 0x000fe40003f2e000 */
[----:B------:R-:W-:Y:S01]  /*0ae0*/  FSEL R25, R25, RZ, P0 ;  /* 0x000000ff19197208 */ /* 0x000fe20000000000 */
[----:B------:R-:W-:Y:S01]  /*0af0*/  IMAD R9, R11, 0x4, R14 ;  /* 0x000000040b097824 */ /* 0x000fe200078e020e */
[----:B------:R-:W-:Y:S02]  /*0b00*/  FSETP.GEU.AND P0, PT, R4, RZ, PT ;  /* 0x000000ff0400720b */ /* 0x000fe40003f0e000 */
[----:B------:R-:W-:Y:S02]  /*0b10*/  FSETP.GEU.AND P4, PT, R29, RZ, PT ;  /* 0x000000ff1d00720b */ /* 0x000fe40003f8e000 */
[----:B------:R-:W-:-:S02]  /*0b20*/  FSETP.GEU.AND P3, PT, R23, RZ, PT ;  /* 0x000000ff1700720b */ /* 0x000fc40003f6e000 */
[----:B------:R-:W-:Y:S02]  /*0b30*/  LEA.HI R24, R15, UR4, RZ, 0x1a ;  /* 0x000000040f187c11 */ /* 0x000fe4000f8fd0ff */
[----:B------:R-:W-:Y:S02]  /*0b40*/  FSEL R14, R7, RZ, P2 ;  /* 0x000000ff070e7208 */ /* 0x000fe40001000000 */
[----:B------:R-:W-:Y:S01]  /*0b50*/  PRMT R3, R10, 0x6540, R3 ;  /* 0x000065400a037816 */ /* 0x000fe20000000003 */
[----:B------:R-:W-:Y:S01]  /*0b60*/  IMAD R10, R11, 0x4, R12 ;  /* 0x000000040b0a7824 */ /* 0x000fe200078e020c */
[----:B------:R-:W-:Y:S02]  /*0b70*/  FSEL R7, R30, RZ, P1 ;  /* 0x000000ff1e077208 */ /* 0x000fe40000800000 */
[----:B------:R-:W-:Y:S02]  /*0b80*/  FSETP.GEU.AND P1, PT, R17, RZ, PT ;  /* 0x000000ff1100720b */ /* 0x000fe40003f2e000 */
[----:B------:R-:W-:-:S02]  /*0b90*/  FSEL R4, R4, RZ, P0 ;  /* 0x000000ff04047208 */ /* 0x000fc40000000000 */
[----:B------:R-:W-:Y:S02]  /*0ba0*/  FSEL R29, R29, RZ, P4 ;  /* 0x000000ff1d1d7208 */ /* 0x000fe40002000000 */
[----:B------:R-:W-:Y:S02]  /*0bb0*/  FSEL R12, R23, RZ, P3 ;  /* 0x000000ff170c7208 */ /* 0x000fe40001800000 */
[----:B------:R-:W-:Y:S01]  /*0bc0*/  FSETP.GEU.AND P0, PT, R18, RZ, PT ;  /* 0x000000ff1200720b */ /* 0x000fe20003f0e000 */
[----:B------:R-:W-:Y:S01]  /*0bd0*/  IMAD R11, R11, 0x4, R24 ;  /* 0x000000040b0b7824 */ /* 0x000fe200078e0218 */
[----:B------:R-:W-:Y:S01]  /*0be0*/  FSETP.GEU.AND P3, PT, R19, RZ, PT ;  /* 0x000000ff1300720b */ /* 0x000fe20003f6e000 */
[----:B------:R1:W-:Y:S01]  /*0bf0*/  STS [R8], R13 ;  /* 0x0000000d08007388 */ /* 0x0003e20000000800 */
[----:B------:R-:W-:Y:S02]  /*0c00*/  FSETP.GEU.AND P2, PT, R16, RZ, PT ;  /* 0x000000ff1000720b */ /* 0x000fe40003f4e000 */
[----:B------:R-:W-:Y:S01]  /*0c10*/  FSEL R17, R17, RZ, P1 ;  /* 0x000000ff11117208 */ /* 0x000fe20000800000 */
[----:B------:R-:W-:Y:S01]  /*0c20*/  STS [R10+0x400], R29 ;  /* 0x0004001d0a007388 */ /* 0x000fe20000000800 */
[----:B------:R-:W-:-:S02]  /*0c30*/  FSEL R18, R18, RZ, P0 ;  /* 0x000000ff12127208 */ /* 0x000fc40000000000 */
[----:B------:R-:W-:Y:S01]  /*0c40*/  FSETP.GEU.AND P1, PT, R5, RZ, PT ;  /* 0x000000ff0500720b */ /* 0x000fe20003f2e000 */
[----:B------:R2:W-:Y:S01]  /*0c50*/  STS [R9+0x800], R12 ;  /* 0x0008000c09007388 */ /* 0x0005e20000000800 */
[----:B------:R-:W-:Y:S02]  /*0c60*/  FSEL R24, R19, RZ, P3 ;  /* 0x000000ff13187208 */ /* 0x000fe40001800000 */
[----:B------:R-:W-:Y:S01]  /*0c70*/  FSETP.GEU.AND P0, PT, R20, RZ, PT ;  /* 0x000000ff1400720b */ /* 0x000fe20003f0e000 */
[----:B------:R-:W-:Y:S01]  /*0c80*/  STS [R11+0xc00], R14 ;  /* 0x000c000e0b007388 */ /* 0x000fe20000000800 */
[----:B-1----:R-:W-:Y:S02]  /*0c90*/  FSEL R13, R16, RZ, P2 ;  /* 0x000000ff100d7208 */ /* 0x002fe40001000000 */
[----:B------:R-:W-:Y:S01]  /*0ca0*/  FSETP.GEU.AND P2, PT, R21, RZ, PT ;  /* 0x000000ff1500720b */ /* 0x000fe20003f4e000 */
[----:B------:R1:W-:Y:S01]  /*0cb0*/  STS [R8+0x100], R7 ;  /* 0x0001000708007388 */ /* 0x0003e20000000800 */
[----:B--2---:R-:W-:-:S03]  /*0cc0*/  FSEL R12, R5, RZ, P1 ;  /* 0x000000ff050c7208 */ /* 0x004fc60000800000 */
[----:B------:R-:W-:Y:S01]  /*0cd0*/  STS [R10+0x500], R25 ;  /* 0x000500190a007388 */ /* 0x000fe20000000800 */
[----:B------:R-:W-:Y:S02]  /*0ce0*/  FSEL R5, R20, RZ, P0 ;  /* 0x000000ff14057208 */ /* 0x000fe40000000000 */
[----:B------:R-:W-:Y:S01]  /*0cf0*/  FSETP.GEU.AND P1, PT, R22, RZ, PT ;  /* 0x000000ff1600720b */ /* 0x000fe20003f2e000 */
[----:B------:R-:W-:Y:S01]  /*0d00*/  STS [R9+0x900], R24 ;  /* 0x0009001809007388 */ /* 0x000fe20000000800 */
[----:B------:R-:W-:Y:S02]  /*0d10*/  FSETP.GEU.AND P0, PT, R6, RZ, PT ;  /* 0x000000ff0600720b */ /* 0x000fe40003f0e000 */
[----:B------:R-:W-:Y:S01]  /*0d20*/  FSEL R21, R21, RZ, P2 ;  /* 0x000000ff15157208 */ /* 0x000fe20001000000 */
[----:B------:R-:W-:Y:S01]  /*0d30*/  STS [R11+0xd00], R4 ;  /* 0x000d00040b007388 */ /* 0x000fe20000000800 */
[----:B------:R-:W-:-:S03]  /*0d40*/  FSEL R22, R22, RZ, P1 ;  /* 0x000000ff16167208 */ /* 0x000fc60000800000 */
[----:B------:R-:W-:Y:S01]  /*0d50*/  STS [R8+0x200], R13 ;  /* 0x0002000d08007388 */ /* 0x000fe20000000800 */
[----:B------:R-:W-:-:S03]  /*0d60*/  FSEL R6, R6, RZ, P0 ;  /* 0x000000ff06067208 */ /* 0x000fc60000000000 */
[----:B------:R2:W-:Y:S04]  /*0d70*/  STS [R10+0x600], R17 ;  /* 0x000600110a007388 */ /* 0x0005e80000000800 */
[----:B------:R3:W-:Y:S04]  /*0d80*/  STS [R9+0xa00], R18 ;  /* 0x000a001209007388 */ /* 0x0007e80000000800 */
[----:B------:R4:W-:Y:S01]  /*0d90*/  STS [R11+0xe00], R12 ;  /* 0x000e000c0b007388 */ /* 0x0009e20000000800 */
[----:B-1----:R-:W-:Y:S01]  /*0da0*/  SHF.R.U32.HI R7, RZ, 0x8, R0 ;  /* 0x00000008ff077819 */ /* 0x002fe20000011600 */
[----:B--2---:R-:W1:Y:S02]  /*0db0*/  LDC.64 R16, c[0x0][0x238] ;  /* 0x00008e00ff107b82 */ /* 0x004e640000000a00 */
[----:B------:R2:W-:Y:S01]  /*0dc0*/  STS [R8+0x300], R5 ;  /* 0x0003000508007388 */ /* 0x0005e20000000800 */
[----:B---3--:R-:W-:-:S03]  /*0dd0*/  LOP3.LUT R18, R0, 0x3fc, RZ, 0xc0, !PT ;  /* 0x000003fc00127812 */ /* 0x008fc600078ec0ff */
[----:B------:R-:W-:Y:S04]  /*0de0*/  STS [R10+0x700], R21 ;  /* 0x000700150a007388 */ /* 0x000fe80000000800 */
[----:B------:R3:W-:Y:S04]  /*0df0*/  STS [R9+0xb00], R22 ;  /* 0x000b001609007388 */ /* 0x0007e80000000800 */
[----:B------:R-:W-:Y:S01]  /*0e00*/  STS [R11+0xf00], R6 ;  /* 0x000f00060b007388 */ /* 0x000fe20000000800 */
[C---:B------:R-:W-:Y:S02]  /*0e10*/  LOP3.LUT R4, R18.reuse, 0x400, RZ, 0xfc, !PT ;  /* 0x0000040012047812 */ /* 0x040fe400078efcff */
[----:B----4-:R-:W-:-:S02]  /*0e20*/  LOP3.LUT R12, R18, 0x800, RZ, 0xfc, !PT ;  /* 0x00000800120c7812 */ /* 0x010fc400078efcff */
[----:B------:R-:W-:Y:S02]  /*0e30*/  SHF.R.U32.HI R4, RZ, 0x6, R4 ;  /* 0x00000006ff047819 */ /* 0x000fe40000011604 */
[----:B------:R-:W-:Y:S02]  /*0e40*/  SHF.R.U32.HI R12, RZ, 0x6, R12 ;  /* 0x00000006ff0c7819 */ /* 0x000fe4000001160c */
[----:B------:R-:W-:Y:S02]  /*0e50*/  SGXT.U32 R7, R7, 0x2 ;  /* 0x000000020707781a */ /* 0x000fe40000000000 */
[----:B------:R-:W-:Y:S02]  /*0e60*/  LOP3.LUT R4, R4, 0x1c, RZ, 0xc0, !PT ;  /* 0x0000001c04047812 */ /* 0x000fe400078ec0ff */
[----:B------:R-:W-:Y:S02]  /*0e70*/  LOP3.LUT R12, R12, 0x2c, RZ, 0xc0, !PT ;  /* 0x0000002c0c0c7812 */ /* 0x000fe400078ec0ff */
[----:B------:R-:W-:-:S02]  /*0e80*/  LOP3.LUT R0, R7, 0x3fc, R0, 0xf8, !PT ;  /* 0x000003fc07007812 */ /* 0x000fc400078ef800 */
[----:B------:R-:W-:Y:S01]  /*0e90*/  LEA R7, R7, UR4, 0x2 ;  /* 0x0000000407077c11 */ /* 0x000fe2000f8e10ff */
[----:B--2---:R-:W-:Y:S02]  /*0ea0*/  VIADD R5, R4, UR4 ;  /* 0x0000000404057c36 */ /* 0x004fe40008000000 */
[----:B---3--:R-:W-:Y:S01]  /*0eb0*/  VIADD R9, R12, UR4 ;  /* 0x000000040c097c36 */ /* 0x008fe20008000000 */
[----:B------:R-:W-:Y:S01]  /*0ec0*/  LEA R0, R0, UR4, 0x2 ;  /* 0x0000000400007c11 */ /* 0x000fe2000f8e10ff */
[----:B------:R-:W-:Y:S01]  /*0ed0*/  BAR.SYNC.DEFER_BLOCKING 0x0 ;  /* 0x0000000000007b1d */ /* 0x000fe20000010000 */
[C---:B------:R-:W-:Y:S02]  /*0ee0*/  IMAD R22, R18.reuse, 0x4, R7 ;  /* 0x0000000412167824 */ /* 0x040fe400078e0207 */
[C---:B------:R-:W-:Y:S02]  /*0ef0*/  IMAD R24, R18.reuse, 0x4, R5 ;  /* 0x0000000412187824 */ /* 0x040fe400078e0205 */
[----:B------:R-:W-:Y:S01]  /*0f00*/  IMAD R27, R18, 0x4, R9 ;  /* 0x00000004121b7824 */ /* 0x000fe200078e0209 */
[----:B------:R-:W-:-:S02]  /*0f10*/  SHF.R.S32.HI R21, RZ, 0x1f, R2 ;  /* 0x0000001fff157819 */ /* 0x000fc40000011402 */
[C---:B------:R-:W-:Y:S02]  /*0f20*/  LOP3.LUT R20, R2.reuse, 0x4, RZ, 0xfc, !PT ;  /* 0x0000000402147812 */ /* 0x040fe400078efcff */
[----:B------:R-:W-:Y:S02]  /*0f30*/  LOP3.LUT R19, R2, 0x8, RZ, 0xfc, !PT ;  /* 0x0000000802137812 */ /* 0x000fe400078efcff */
[----:B------:R-:W-:Y:S02]  /*0f40*/  LEA.HI R23, R21, R2, RZ, 0x6 ;  /* 0x0000000215177211 */ /* 0x000fe400078f30ff */
[----:B------:R-:W-:Y:S01]  /*0f50*/  SHF.R.S32.HI R21, RZ, 0x1f, R20 ;  /* 0x0000001fff157819 */ /* 0x000fe20000011414 */
[----:B------:R-:W-:Y:S04]  /*0f60*/  LDS R4, [R0] ;  /* 0x0000000000047984 */ /* 0x000fe80000000800 */
[----:B------:R-:W-:Y:S04]  /*0f70*/  LDS R5, [R22+0x4] ;  /* 0x0000040016057984 */ /* 0x000fe80000000800 */
[----:B------:R-:W-:Y:S04]  /*0f80*/  LDS R6, [R22+0x8] ;  /* 0x0000080016067984 */ /* 0x000fe80000000800 */
[----:B------:R2:W3:Y:S04]  /*0f90*/  LDS R7, [R22+0xc] ;  /* 0x00000c0016077984 */ /* 0x0004e80000000800 */
[----:B------:R-:W-:Y:S04]  /*0fa0*/  LDS R8, [R24+0x1000] ;  /* 0x0010000018087984 */ /* 0x000fe80000000800 */
[----:B------:R-:W-:Y:S04]  /*0fb0*/  LDS R9, [R24+0x1004] ;  /* 0x0010040018097984 */ /* 0x000fe80000000800 */
[----:B------:R-:W-:Y:S04]  /*0fc0*/  LDS R10, [R24+0x1008] ;  /* 0x00100800180a7984 */ /* 0x000fe80000000800 */
[----:B------:R4:W5:Y:S04]  /*0fd0*/  LDS R11, [R24+0x100c] ;  /* 0x00100c00180b7984 */ /* 0x0009680000000800 */
[----:B------:R-:W-:Y:S04]  /*0fe0*/  LDS R12, [R27+0x2000] ;  /* 0x002000001b0c7984 */ /* 0x000fe80000000800 */
[----:B------:R-:W-:Y:S04]  /*0ff0*/  LDS R13, [R27+0x2004] ;  /* 0x002004001b0d7984 */ /* 0x000fe80000000800 */
[----:B------:R-:W-:Y:S04]  /*1000*/  LDS R14, [R27+0x2008] ;  /* 0x002008001b0e7984 */ /* 0x000fe80000000800 */
[----:B------:R1:W3:Y:S01]  /*1010*/  LDS R15, [R27+0x200c] ;  /* 0x00200c001b0f7984 */ /* 0x0002e20000000800 */
[----:B--2---:R-:W-:-:S02]  /*1020*/  SHF.R.S32.HI R22, RZ, 0x1f, R19 ;  /* 0x0000001fff167819 */ /* 0x004fc40000011413 */
[C---:B------:R-:W-:Y:S01]  /*1030*/  LOP3.LUT R25, R23.reuse, 0xfffc0, RZ, 0xc0, !PT ;  /* 0x000fffc017197812 */ /* 0x040fe200078ec0ff */
[----:B------:R-:W-:Y:S01]  /*1040*/  IMAD.SHL.U32 R26, R23, 0x4000, RZ ;  /* 0x00004000171a7824 */ /* 0x000fe200078e00ff */
[----:B------:R-:W-:Y:S02]  /*1050*/  LEA.HI R0, R21, R20, RZ, 0x6 ;  /* 0x0000001415007211 */ /* 0x000fe400078f30ff */
[----:B------:R-:W-:Y:S01]  /*1060*/  LEA.HI R21, R22, R19, RZ, 0x6 ;  /* 0x0000001316157211 */ /* 0x000fe200078f30ff */
[----:B----4-:R-:W-:Y:S01]  /*1070*/  IMAD.IADD R24, R2, 0x1, -R25 ;  /* 0x0000000102187824 */ /* 0x010fe200078e0a19 */
[----:B------:R-:W-:Y:S02]  /*1080*/  LOP3.LUT R23, R0, 0xfffc0, RZ, 0xc0, !PT ;  /* 0x000fffc000177812 */ /* 0x000fe400078ec0ff */
[----:B------:R-:W-:Y:S01]  /*1090*/  LOP3.LUT R22, R21, 0xfffc0, RZ, 0xc0, !PT ;  /* 0x000fffc015167812 */ /* 0x000fe200078ec0ff */
[----:B------:R-:W-:Y:S01]  /*10a0*/  IMAD R24, R24, 0x1000, R3 ;  /* 0x0000100018187824 */ /* 0x000fe200078e0203 */
[----:B------:R-:W-:Y:S01]  /*10b0*/  LOP3.LUT R25, R26, 0xfff00000, RZ, 0xc0, !PT ;  /* 0xfff000001a197812 */ /* 0x000fe200078ec0ff */
[----:B------:R-:W-:Y:S01]  /*10c0*/  IMAD.SHL.U32 R0, R0, 0x4000, RZ ;  /* 0x0000400000007824 */ /* 0x000fe200078e00ff */
[C---:B------:R-:W-:Y:S01]  /*10d0*/  ISETP.GE.AND P1, PT, R20.reuse, 0x100, PT ;  /* 0x000001001400780c */ /* 0x040fe20003f26270 */
[C---:B------:R-:W-:Y:S01]  /*10e0*/  IMAD.IADD R22, R19.reuse, 0x1, -R22 ;  /* 0x0000000113167824 */ /* 0x040fe200078e0a16 */
[----:B------:R-:W-:Y:S01]  /*10f0*/  ISETP.GE.AND P2, PT, R19, 0x100, PT ;  /* 0x000001001300780c */ /* 0x000fe20003f46270 */
[----:B------:R-:W-:-:S02]  /*1100*/  IMAD.IADD R20, R20, 0x1, -R23 ;  /* 0x0000000114147824 */ /* 0x000fc400078e0a17 */
[----:B------:R-:W-:Y:S01]  /*1110*/  IMAD.IADD R19, R24, 0x1, R25 ;  /* 0x0000000118137824 */ /* 0x000fe200078e0219 */
[----:B------:R-:W-:Y:S01]  /*1120*/  LOP3.LUT R24, R18, 0xc00, RZ, 0xfc, !PT ;  /* 0x00000c0012187812 */ /* 0x000fe200078efcff */
[----:B------:R-:W-:Y:S01]  /*1130*/  IMAD.SHL.U32 R23, R21, 0x4000, RZ ;  /* 0x0000400015177824 */ /* 0x000fe200078e00ff */
[C---:B------:R-:W-:Y:S02]  /*1140*/  ISETP.GE.AND P0, PT, R2.reuse, 0x100, PT ;  /* 0x000001000200780c */ /* 0x040fe40003f06270 */
[----:B------:R-:W-:Y:S01]  /*1150*/  LOP3.LUT R2, R2, 0xc, RZ, 0xfc, !PT ;  /* 0x0000000c02027812 */ /* 0x000fe200078efcff */
[--C-:B------:R-:W-:Y:S01]  /*1160*/  IMAD R20, R20, 0x1000, R3.reuse ;  /* 0x0000100014147824 */ /* 0x100fe200078e0203 */
[----:B------:R-:W-:Y:S02]  /*1170*/  SHF.R.U32.HI R24, RZ, 0x6, R24 ;  /* 0x00000006ff187819 */ /* 0x000fe40000011618 */
[----:B------:R-:W-:Y:S01]  /*1180*/  LOP3.LUT R21, R0, 0xfff00000, RZ, 0xc0, !PT ;  /* 0xfff0000000157812 */ /* 0x000fe200078ec0ff */
[----:B------:R-:W-:Y:S01]  /*1190*/  IMAD R22, R22, 0x1000, R3 ;  /* 0x0000100016167824 */ /* 0x000fe200078e0203 */
[----:B------:R-:W-:-:S02]  /*11a0*/  LOP3.LUT R23, R23, 0xfff00000, RZ, 0xc0, !PT ;  /* 0xfff0000017177812 */ /* 0x000fc400078ec0ff */
[----:B------:R-:W-:Y:S01]  /*11b0*/  ISETP.GE.AND P3, PT, R2, 0x100, PT ;  /* 0x000001000200780c */ /* 0x000fe20003f66270 */
[----:B------:R-:W-:Y:S01]  /*11c0*/  IMAD.IADD R25, R20, 0x1, R21 ;  /* 0x0000000114197824 */ /* 0x000fe200078e0215 */
[----:B------:R-:W-:Y:S01]  /*11d0*/  LOP3.LUT R24, R24, 0x3c, RZ, 0xc0, !PT ;  /* 0x0000003c18187812 */ /* 0x000fe200078ec0ff */
[----:B01----:R-:W-:Y:S02]  /*11e0*/  IMAD.IADD R27, R22, 0x1, R23 ;  /* 0x00000001161b7824 */ /* 0x003fe400078e0217 */
[----:B------:R-:W-:-:S04]  /*11f0*/  IMAD.WIDE R20, R19, 0x4, R16 ;  /* 0x0000000413147825 */ /* 0x000fc800078e0210 */
[----:B------:R-:W-:Y:S02]  /*1200*/  VIADD R29, R24, UR4 ;  /* 0x00000004181d7c36 */ /* 0x000fe40008000000 */
[--C-:B------:R-:W-:Y:S01]  /*1210*/  IMAD.WIDE R22, R25, 0x4, R16.reuse ;  /* 0x0000000419167825 */ /* 0x100fe200078e0210 */
[----:B---3--:R0:W-:Y:S03]  /*1220*/  @!P0 STG.E.128 desc[UR6][R20.64], R4 ;  /* 0x0000000414008986 */ /* 0x0081e6000c101d06 */
[----:B------:R-:W-:Y:S01]  /*1230*/  IMAD.WIDE R24, R27, 0x4, R16 ;  /* 0x000000041b187825 */ /* 0x000fe200078e0210 */
[----:B-----5:R0:W-:Y:S04]  /*1240*/  @!P1 STG.E.128 desc[UR6][R22.64], R8 ;  /* 0x0000000816009986 */ /* 0x0201e8000c101d06 */
[----:B------:R0:W-:Y:S01]  /*1250*/  @!P2 STG.E.128 desc[UR6][R24.64], R12 ;  /* 0x0000000c1800a986 */ /* 0x0001e2000c101d06 */
[----:B------:R-:W-:Y:S01]  /*1260*/  IMAD R29, R18, 0x4, R29 ;  /* 0x00000004121d7824 */ /* 0x000fe200078e021d */
[----:B0-----:R-:W-:Y:S06]  /*1270*/  @P3 EXIT ;  /* 0x000000000000394d */ /* 0x001fec0003800000 */
[----:B0-----:R-:W-:Y:S01]  /*1280*/  LDS R4, [R29+0x3000] ;  /* 0x003000001d047984 */ /* 0x001fe20000000800 */
[----:B------:R-:W-:-:S03]  /*1290*/  SHF.R.S32.HI R9, RZ, 0x1f, R2 ;  /* 0x0000001fff097819 */ /* 0x000fc60000011402 */
[----:B------:R-:W-:Y:S01]  /*12a0*/  LDS R5, [R29+0x3004] ;  /* 0x003004001d057984 */ /* 0x000fe20000000800 */
[----:B------:R-:W-:-:S03]  /*12b0*/  LEA.HI R9, R9, R2, RZ, 0x6 ;  /* 0x0000000209097211 */ /* 0x000fc600078f30ff */
[----:B------:R-:W-:Y:S01]  /*12c0*/  LDS R6, [R29+0x3008] ;  /* 0x003008001d067984 */ /* 0x000fe20000000800 */
[C---:B------:R-:W-:Y:S01]  /*12d0*/  LOP3.LUT R11, R9.reuse, 0xfffc0, RZ, 0xc0, !PT ;  /* 0x000fffc0090b7812 */ /* 0x040fe200078ec0ff */
[----:B------:R-:W-:Y:S02]  /*12e0*/  IMAD.SHL.U32 R9, R9, 0x4000, RZ ;  /* 0x0000400009097824 */ /* 0x000fe400078e00ff */
[----:B------:R-:W0:Y:S02]  /*12f0*/  LDS R7, [R29+0x300c] ;  /* 0x00300c001d077984 */ /* 0x000e240000000800 */
[----:B------:R-:W-:Y:S01]  /*1300*/  IMAD.IADD R2, R2, 0x1, -R11 ;  /* 0x0000000102027824 */ /* 0x000fe200078e0a0b */
[----:B------:R-:W-:-:S03]  /*1310*/  LOP3.LUT R9, R9, 0xfff00000, RZ, 0xc0, !PT ;  /* 0xfff0000009097812 */ /* 0x000fc600078ec0ff */
[----:B------:R-:W-:-:S04]  /*1320*/  IMAD R2, R2, 0x1000, R3 ;  /* 0x0000100002027824 */ /* 0x000fc800078e0203 */
[----:B------:R-:W-:-:S04]  /*1330*/  IMAD.IADD R9, R2, 0x1, R9 ;  /* 0x0000000102097824 */ /* 0x000fc800078e0209 */
[----:B------:R-:W-:-:S05]  /*1340*/  IMAD.WIDE R16, R9, 0x4, R16 ;  /* 0x0000000409107825 */ /* 0x000fca00078e0210 */
[----:B0-----:R-:W-:Y:S01]  /*1350*/  STG.E.128 desc[UR6][R16.64], R4 ;  /* 0x0000000410007986 */ /* 0x001fe2000c101d06 */
[----:B------:R-:W-:Y:S05]  /*1360*/  EXIT ;  /* 0x000000000000794d */ /* 0x000fea0003800000 */
.L_x_0:
[----:B------:R-:W-:-:S00]  /*1370*/  BRA `(.L_x_0) ;  /* 0xfffffffc00fc7947 */ /* 0x000fc0000383ffff */
[----:B------:R-:W-:-:S00]  /*1380*/  NOP ;  /* 0x0000000000007918 */ /* 0x000fc00000000000 */
[----:B------:R-:W-:-:S00]  /*1390*/  NOP ;  /* 0x0000000000007918 */ /* 0x000fc00000000000 */
[----:B------:R-:W-:-:S00]  /*13a0*/  NOP ;  /* 0x0000000000007918 */ /* 0x000fc00000000000 */
[----:B------:R-:W-:-:S00]  /*13b0*/  NOP ;  /* 0x0000000000007918 */ /* 0x000fc00000000000 */
[----:B------:R-:W-:-:S00]  /*13c0*/  NOP ;  /* 0x0000000000007918 */ /* 0x000fc00000000000 */
[----:B------:R-:W-:-:S00]  /*13d0*/  NOP ;  /* 0x0000000000007918 */ /* 0x000fc00000000000 */
[----:B------:R-:W-:-:S00]  /*13e0*/  NOP ;  /* 0x0000000000007918 */ /* 0x000fc00000000000 */
[----:B------:R-:W-:-:S00]  /*13f0*/  NOP ;  /* 0x0000000000007918 */ /* 0x000fc00000000000 */
.L_x_1:


//--------------------- .nv.global.init           --------------------------
	.section	.nv.global.init,"aw",@progbits
.nv.global.init:
	.type		_$_str,@object
	.size		_$_str,(_$_str_$_2 - _$_str)
_$_str:
        /*0000*/ 	.byte	0x5f, 0x5f, 0x43, 0x55, 0x44, 0x41, 0x5f, 0x46, 0x54, 0x5a, 0x00
	.type		_$_str_$_2,@object
	.size		_$_str_$_2,(.L_1 - _$_str_$_2)
_$_str_$_2:
        /*000b*/ 	.byte	0x5f, 0x5f, 0x43, 0x55, 0x44, 0x41, 0x5f, 0x50, 0x52, 0x45, 0x43, 0x5f, 0x53, 0x51, 0x52, 0x54
        /*001b*/ 	.byte	0x00
.L_1:


//--------------------- .nv.shared.triton_poi_fused__native_batch_norm_legit_no_training_relu_11 --------------------------
	.section	.nv.shared.triton_poi_fused__native_batch_norm_legit_no_training_relu_11,"aw",@nobits
	.sectionflags	@""
	.align	16
	.zero		1024


//--------------------- .nv.constant0.triton_poi_fused__native_batch_norm_legit_no_training_relu_11 --------------------------
	.section	.nv.constant0.triton_poi_fused__native_batch_norm_legit_no_training_relu_11,"a",@progbits
	.sectionflags	@""
	.align	4
.nv.constant0.triton_poi_fused__native_batch_norm_legit_no_training_relu_11:
	.zero		584
